//
// Generated by NVIDIA NVVM Compiler
//
// Compiler Build ID: CL-36424714
// Cuda compilation tools, release 13.0, V13.0.88
// Based on NVVM 20.0.0
//

.version 9.0
.target sm_100
.address_size 64

	// .globl	_Z10incCounterv
.global .align 4 .u32 dev_counter;

.visible .entry _Z10incCounterv()
{
	.reg .b32 	%r<2>;

	atom.global.add.u32 	%r1, [dev_counter], 1;
	ret;

}


// ===== COMPILED SASS (sm_100) =====

	.target	sm_100

	.elftype	@"ET_EXEC"


//--------------------- .note.nv.tkinfo           --------------------------
	.section	.note.nv.tkinfo,"",@"SHT_NOTE"
	.sectionflags	@"SHF_NOTE_NV_TKINFO"
	.tkinfo
        /*0018*/ 	.word	0x00000002
        /*0030*/ 	.string	""
        /*0030*/ 	.string	"ptxas"
        /*0030*/ 	.string	"Cuda compilation tools, release 13.0, V13.0.88"
        /*0030*/ 	.string	"Build cuda_13.0.r13.0/compiler.36424714_0"
        /*0030*/ 	.string	"-arch sm_100 -m 64 "



//--------------------- .note.nv.cuinfo           --------------------------
	.section	.note.nv.cuinfo,"",@"SHT_NOTE"
	.sectionflags	@"SHF_NOTE_NV_CUINFO"
        /*0018*/ 	.short	0x0002
        /*001a*/ 	.short	0x0064
        /*001c*/ 	.short	0x0082
	.zero		2


//--------------------- .nv.info                  --------------------------
	.section	.nv.info,"",@"SHT_CUDA_INFO"
	.align	4


	//----- nvinfo : EIATTR_REGCOUNT
	.align		4
        /*0000*/ 	.byte	0x04, 0x2f
        /*0002*/ 	.short	(.L_2 - .L_1)
	.align		4
.L_1:
        /*0004*/ 	.word	index@(_Z10incCounterv)
        /*0008*/ 	.word	0x00000008


	//----- nvinfo : EIATTR_FRAME_SIZE
	.align		4
.L_2:
        /*000c*/ 	.byte	0x04, 0x11
        /*000e*/ 	.short	(.L_4 - .L_3)
	.align		4
.L_3:
        /*0010*/ 	.word	index@(_Z10incCounterv)
        /*0014*/ 	.word	0x00000000


	//----- nvinfo : EIATTR_MIN_STACK_SIZE
	.align		4
.L_4:
        /*0018*/ 	.byte	0x04, 0x12
        /*001a*/ 	.short	(.L_6 - .L_5)
	.align		4
.L_5:
        /*001c*/ 	.word	index@(_Z10incCounterv)
        /*0020*/ 	.word	0x00000000
.L_6:


//--------------------- .nv.compat                --------------------------
	.section	.nv.compat,"",@"SHT_CUDA_COMPAT_INFO"
	.align	4
        /*0000*/ 	.byte	0x02, 0x09, 0x00, 0x00, 0x02, 0x02, 0x01, 0x00, 0x02, 0x05, 0x05, 0x00, 0x03, 0x07, 0x01, 0x01
        /*0010*/ 	.byte	0x02, 0x03, 0x00, 0x00, 0x02, 0x06, 0x01, 0x00, 0x04, 0x0b, 0x08, 0x00, 0x09, 0x00, 0x00, 0x00
        /*0020*/ 	.byte	0x00, 0x00, 0x00, 0x00


//--------------------- .nv.info._Z10incCounterv  --------------------------
	.section	.nv.info._Z10incCounterv,"",@"SHT_CUDA_INFO"
	.sectionflags	@""
	.align	4


	//----- nvinfo : EIATTR_CUDA_API_VERSION
	.align		4
        /*0000*/ 	.byte	0x04, 0x37
        /*0002*/ 	.short	(.L_8 - .L_7)
.L_7:
        /*0004*/ 	.word	0x00000082


	//----- nvinfo : EIATTR_SPARSE_MMA_MASK
	.align		4
.L_8:
        /*0008*/ 	.byte	0x03, 0x50
        /*000a*/ 	.short	0x0000


	//----- nvinfo : EIATTR_MAXREG_COUNT
	.align		4
        /*000c*/ 	.byte	0x03, 0x1b
        /*000e*/ 	.short	0x00ff


	//----- nvinfo : EIATTR_MERCURY_ISA_VERSION
	.align		4
        /*0010*/ 	.byte	0x03, 0x5f
        /*0012*/ 	.short	0x0101


	//----- nvinfo : EIATTR_INT_WARP_WIDE_INSTR_OFFSETS
	.align		4
        /*0014*/ 	.byte	0x04, 0x31
        /*0016*/ 	.short	(.L_10 - .L_9)


	//   ....[0]....
.L_9:
        /*0018*/ 	.word	0x00000030


	//----- nvinfo : EIATTR_VRC_CTA_INIT_COUNT
	.align		4
.L_10:
        /*001c*/ 	.byte	0x02, 0x4a
	.zero		1
	.zero		1


	//----- nvinfo : EIATTR_EXIT_INSTR_OFFSETS
	.align		4
        /*0020*/ 	.byte	0x04, 0x1c
        /*0022*/ 	.short	(.L_12 - .L_11)


	//   ....[0]....
.L_11:
        /*0024*/ 	.word	0x00000090


	//----- nvinfo : EIATTR_SW_WAR
	.align		4
.L_12:
        /*0028*/ 	.byte	0x04, 0x36
        /*002a*/ 	.short	(.L_14 - .L_13)
.L_13:
        /*002c*/ 	.word	0x00000008
.L_14:


//--------------------- .nv.callgraph             --------------------------
	.section	.nv.callgraph,"",@"SHT_CUDA_CALLGRAPH"
	.align	4
	.sectionentsize	8
	.align		4
        /*0000*/ 	.word	0x00000000
	.align		4
        /*0004*/ 	.word	0xffffffff
	.align		4
        /*0008*/ 	.word	0x00000000
	.align		4
        /*000c*/ 	.word	0xfffffffe
	.align		4
        /*0010*/ 	.word	0x00000000
	.align		4
        /*0014*/ 	.word	0xfffffffd
	.align		4
        /*0018*/ 	.word	0x00000000
	.align		4
        /*001c*/ 	.word	0xfffffffc


//--------------------- .nv.constant4             --------------------------
	.section	.nv.constant4,"a",@progbits
	.align	8
	.align		8
.nv.constant4:
        /*0000*/ 	.dword	dev_counter


//--------------------- .text._Z10incCounterv     --------------------------
	.section	.text._Z10incCounterv,"ax",@progbits
	.align	128
        .global         _Z10incCounterv
        .type           _Z10incCounterv,@function
        .size           _Z10incCounterv,(.L_x_1 - _Z10incCounterv)
        .other          _Z10incCounterv,@"STO_CUDA_ENTRY STV_DEFAULT"
_Z10incCounterv:
.text._Z10incCounterv:
[----:B------:R-:W-:Y:S01]  /*0000*/  LDC R1, c[0x0][0x37c] ;  /* 0x0000df00ff017b82 */ /* 0x000fe20000000800 */
[----:B------:R-:W0:Y:S07]  /*0010*/  S2R R0, SR_LANEID ;  /* 0x0000000000007919 */ /* 0x000e2e0000000000 */
[----:B------:R-:W1:Y:S01]  /*0020*/  LDC.64 R2, c[0x4][RZ] ;  /* 0x01000000ff027b82 */ /* 0x000e620000000a00 */
[----:B------:R-:W-:Y:S01]  /*0030*/  VOTEU.ANY UR6, UPT, PT ;  /* 0x0000000000067886 */ /* 0x000fe200038e0100 */
[----:B------:R-:W1:Y:S01]  /*0040*/  LDCU.64 UR4, c[0x0][0x358] ;  /* 0x00006b00ff0477ac */ /* 0x000e620008000a00 */
[----:B------:R-:W1:Y:S01]  /*0050*/  POPC R5, UR6 ;  /* 0x0000000600057d09 */ /* 0x000e620008000000 */
[----:B------:R-:W-:-:S06]  /*0060*/  UFLO.U32 UR7, UR6 ;  /* 0x00000006000772bd */ /* 0x000fcc00080e0000 */
[----:B0-----:R-:W-:-:S13]  /*0070*/  ISETP.EQ.U32.AND P0, PT, R0, UR7, PT ;  /* 0x0000000700007c0c */ /* 0x001fda000bf02070 */
[----:B-1----:R-:W-:Y:S01]  /*0080*/  @P0 REDG.E.ADD.STRONG.GPU desc[UR4][R2.64], R5 ;  /* 0x000000050200098e */ /* 0x002fe2000c12e104 */
[----:B------:R-:W-:Y:S05]  /*0090*/  EXIT ;  /* 0x000000000000794d */ /* 0x000fea0003800000 */
.L_x_0:
[----:B------:R-:W-:-:S00]  /*00a0*/  BRA `(.L_x_0) ;  /* 0xfffffffc00fc7947 */ /* 0x000fc0000383ffff */
[----:B------:R-:W-:-:S00]  /*00b0*/  NOP ;  /* 0x0000000000007918 */ /* 0x000fc00000000000 */
        /* <DEDUP_REMOVED lines=12> */
.L_x_1:


//--------------------- .nv.shared.reserved.0     --------------------------
	.section	.nv.shared.reserved.0,"aw",@nobits
	.weak		__nv_reservedSMEM_offset_0_alias
	.size		__nv_reservedSMEM_offset_0_alias, 0, 64
	.other		__nv_reservedSMEM_offset_0_alias,@"STO_CUDA_RESERVED_SHARED STV_DEFAULT"
__nv_reservedSMEM_offset_0_alias:
	.zero		0
	.zero		64


//--------------------- .nv.global                --------------------------
	.section	.nv.global,"aw",@nobits
	.align	4
.nv.global:
	.type		dev_counter,@object
	.size		dev_counter,(.L_0 - dev_counter)
dev_counter:
	.zero		4
.L_0:


//--------------------- .nv.constant0._Z10incCounterv --------------------------
	.section	.nv.constant0._Z10incCounterv,"a",@progbits
	.sectionflags	@""
	.align	4
.nv.constant0._Z10incCounterv:
	.zero		896


//--------------------- SYMBOLS --------------------------

	.type		.nv.reservedSmem.offset0,@object
	.size		.nv.reservedSmem.offset0,0x4
